	.headerflags	@"EF_CUDA_TEXMODE_UNIFIED EF_CUDA_64BIT_ADDRESS EF_CUDA_ACCELERATORS EF_CUDA_SM90 EF_CUDA_VIRTUAL_SM(EF_CUDA_SM90)"
	.elftype	@"ET_EXEC"


//--------------------- .nv.info                  --------------------------
	.section	.nv.info,"",@"SHT_CUDA_INFO"
	.align	4


	//----- nvinfo : EIATTR_REGCOUNT
	.align		4
        /*0000*/ 	.byte	0x04, 0x2f
        /*0002*/ 	.short	(.L_1 - .L_0)
	.align		4
.L_0:
        /*0004*/ 	.word	index@(triton_poi_fused_add_convolution_2)
        /*0008*/ 	.word	0x0000000e


	//----- nvinfo : EIATTR_MIN_STACK_SIZE
	.align		4
.L_1:
        /*000c*/ 	.byte	0x04, 0x12
        /*000e*/ 	.short	(.L_3 - .L_2)
	.align		4
.L_2:
        /*0010*/ 	.word	index@(triton_poi_fused_add_convolution_2)
        /*0014*/ 	.word	0x00000000


	//----- nvinfo : EIATTR_FRAME_SIZE
	.align		4
.L_3:
        /*0018*/ 	.byte	0x04, 0x11
        /*001a*/ 	.short	(.L_5 - .L_4)
	.align		4
.L_4:
        /*001c*/ 	.word	index@(triton_poi_fused_add_convolution_2)
        /*0020*/ 	.word	0x00000000


	//----- nvinfo : EIATTR_MIN_STACK_SIZE
	.align		4
.L_5:
        /*0024*/ 	.byte	0x04, 0x12
        /*0026*/ 	.short	(.L_7 - .L_6)
	.align		4
.L_6:
        /*0028*/ 	.word	index@(triton_poi_fused_add_convolution_2)
        /*002c*/ 	.word	0x00000000
.L_7:


//--------------------- .nv.info.triton_poi_fused_add_convolution_2 --------------------------
	.section	.nv.info.triton_poi_fused_add_convolution_2,"",@"SHT_CUDA_INFO"
	.sectionflags	@""
	.align	4


	//----- nvinfo : EIATTR_CUDA_API_VERSION
	.align		4
        /*0000*/ 	.byte	0x04, 0x37
        /*0002*/ 	.short	(.L_9 - .L_8)
.L_8:
        /*0004*/ 	.word	0x0000007c


	//----- nvinfo : EIATTR_KPARAM_INFO
	.align		4
.L_9:
        /*0008*/ 	.byte	0x04, 0x17
        /*000a*/ 	.short	(.L_11 - .L_10)
.L_10:
        /*000c*/ 	.word	0x00000000
        /*0010*/ 	.short	0x0003
        /*0012*/ 	.short	0x0018
        /*0014*/ 	.byte	0x00, 0xf0, 0x11, 0x00


	//----- nvinfo : EIATTR_KPARAM_INFO
	.align		4
.L_11:
        /*0018*/ 	.byte	0x04, 0x17
        /*001a*/ 	.short	(.L_13 - .L_12)
.L_12:
        /*001c*/ 	.word	0x00000000
        /*0020*/ 	.short	0x0002
        /*0022*/ 	.short	0x0010
        /*0024*/ 	.byte	0x00, 0xf4, 0x21, 0x00


	//----- nvinfo : EIATTR_KPARAM_INFO
	.align		4
.L_13:
        /*0028*/ 	.byte	0x04, 0x17
        /*002a*/ 	.short	(.L_15 - .L_14)
.L_14:
        /*002c*/ 	.word	0x00000000
        /*0030*/ 	.short	0x0001
        /*0032*/ 	.short	0x0008
        /*0034*/ 	.byte	0x00, 0xf4, 0x21, 0x00


	//----- nvinfo : EIATTR_KPARAM_INFO
	.align		4
.L_15:
        /*0038*/ 	.byte	0x04, 0x17
        /*003a*/ 	.short	(.L_17 - .L_16)
.L_16:
        /*003c*/ 	.word	0x00000000
        /*0040*/ 	.short	0x0000
        /*0042*/ 	.short	0x0000
        /*0044*/ 	.byte	0x00, 0xf4, 0x21, 0x00


	//----- nvinfo : EIATTR_SPARSE_MMA_MASK
	.align		4
.L_17:
        /*0048*/ 	.byte	0x03, 0x50
        /*004a*/ 	.short	0x0000


	//----- nvinfo : EIATTR_MAXREG_COUNT
	.align		4
        /*004c*/ 	.byte	0x03, 0x1b
        /*004e*/ 	.short	0x00ff


	//----- nvinfo : EIATTR_EXIT_INSTR_OFFSETS
	.align		4
        /*0050*/ 	.byte	0x04, 0x1c
        /*0052*/ 	.short	(.L_19 - .L_18)


	//   ....[0]....
.L_18:
        /*0054*/ 	.word	0x000001c0


	//----- nvinfo : EIATTR_REQNTID
	.align		4
.L_19:
        /*0058*/ 	.byte	0x04, 0x10
        /*005a*/ 	.short	(.L_21 - .L_20)
.L_20:
        /*005c*/ 	.word	0x00000100
        /*0060*/ 	.word	0x00000001
        /*0064*/ 	.word	0x00000001


	//----- nvinfo : EIATTR_CBANK_PARAM_SIZE
	.align		4
.L_21:
        /*0068*/ 	.byte	0x03, 0x19
        /*006a*/ 	.short	0x001c


	//----- nvinfo : EIATTR_PARAM_CBANK
	.align		4
        /*006c*/ 	.byte	0x04, 0x0a
        /*006e*/ 	.short	(.L_23 - .L_22)
	.align		4
.L_22:
        /*0070*/ 	.word	index@(.nv.constant0.triton_poi_fused_add_convolution_2)
        /*0074*/ 	.short	0x0210
        /*0076*/ 	.short	0x001c


	//----- nvinfo : EIATTR_SW_WAR
	.align		4
.L_23:
        /*0078*/ 	.byte	0x04, 0x36
        /*007a*/ 	.short	(.L_25 - .L_24)
.L_24:
        /*007c*/ 	.word	0x00000008
.L_25:


//--------------------- .nv.callgraph             --------------------------
	.section	.nv.callgraph,"",@"SHT_CUDA_CALLGRAPH"
	.align	4
	.sectionentsize	8
	.align		4
        /*0000*/ 	.word	0x00000000
	.align		4
        /*0004*/ 	.word	0xffffffff
	.align		4
        /*0008*/ 	.word	0x00000000
	.align		4
        /*000c*/ 	.word	0xfffffffe
	.align		4
        /*0010*/ 	.word	0x00000000
	.align		4
        /*0014*/ 	.word	0xfffffffd
	.align		4
        /*0018*/ 	.word	0x00000000
	.align		4
        /*001c*/ 	.word	0xfffffffc


//--------------------- .text.triton_poi_fused_add_convolution_2 --------------------------
	.section	.text.triton_poi_fused_add_convolution_2,"ax",@progbits
	.align	128
        .global         triton_poi_fused_add_convolution_2
        .type           triton_poi_fused_add_convolution_2,@function
        .size           triton_poi_fused_add_convolution_2,(.L_x_1 - triton_poi_fused_add_convolution_2)
        .other          triton_poi_fused_add_convolution_2,@"STO_CUDA_ENTRY STV_DEFAULT"
triton_poi_fused_add_convolution_2:
.text.triton_poi_fused_add_convolution_2:
[----:B------:R-:W-:Y:S01]  /*0000*/  LDC R1, c[0x0][0x28] ;  /* 0x00000a00ff017b82 */ /* 0x000fe20000000800 */
[----:B------:R-:W1:Y:S07]  /*0010*/  S2R R0, SR_TID.X ;  /* 0x0000000000007919 */ /* 0x000e6e0000002100 */
[----:B------:R-:W2:Y:S01]  /*0020*/  LDC.64 R4, c[0x0][0x218] ;  /* 0x00008600ff047b82 */ /* 0x000ea20000000a00 */
[----:B------:R-:W-:Y:S01]  /*0030*/  ULDC.64 UR4, c[0x0][0x208] ;  /* 0x0000820000047ab9 */ /* 0x000fe20000000a00 */
[----:B------:R-:W3:Y:S06]  /*0040*/  S2R R9, SR_CTAID.X ;  /* 0x0000000000097919 */ /* 0x000eec0000002500 */
[----:B------:R-:W4:Y:S08]  /*0050*/  LDC.64 R2, c[0x0][0x210] ;  /* 0x00008400ff027b82 */ /* 0x000f300000000a00 */
[----:B------:R-:W5:Y:S01]  /*0060*/  LDC.64 R6, c[0x0][0x220] ;  /* 0x00008800ff067b82 */ /* 0x000f620000000a00 */
[----:B-1----:R-:W-:-:S02]  /*0070*/  SHF.L.U32 R0, R0, 0x1, RZ ;  /* 0x0000000100007819 */ /* 0x002fc400000006ff */
[----:B---3--:R-:W-:Y:S02]  /*0080*/  SHF.R.S32.HI R8, RZ, 0x16, R9 ;  /* 0x00000016ff087819 */ /* 0x008fe40000011409 */
[----:B------:R-:W-:Y:S02]  /*0090*/  LOP3.LUT R0, R0, 0x1fe, RZ, 0xc0, !PT ;  /* 0x000001fe00007812 */ /* 0x000fe400078ec0ff */
[----:B------:R-:W-:Y:S02]  /*00a0*/  SGXT R8, R8, 0x1 ;  /* 0x000000010808781a */ /* 0x000fe40000000200 */
[----:B------:R-:W-:-:S04]  /*00b0*/  LEA R9, R9, R0, 0x9 ;  /* 0x0000000009097211 */ /* 0x000fc800078e48ff */
[----:B------:R-:W-:Y:S01]  /*00c0*/  LEA.HI R8, R8, R9, RZ, 0xc ;  /* 0x0000000908087211 */ /* 0x000fe200078f60ff */
[----:B----4-:R-:W-:-:S03]  /*00d0*/  IMAD.WIDE R2, R9, 0x4, R2 ;  /* 0x0000000409027825 */ /* 0x010fc600078e0202 */
[----:B------:R-:W-:Y:S01]  /*00e0*/  SHF.R.S32.HI R8, RZ, 0xc, R8 ;  /* 0x0000000cff087819 */ /* 0x000fe20000011408 */
[----:B-----5:R-:W-:-:S03]  /*00f0*/  IMAD.WIDE R6, R9, 0x4, R6 ;  /* 0x0000000409067825 */ /* 0x020fc600078e0206 */
[----:B------:R-:W-:-:S03]  /*0100*/  LEA.HI R0, R8, R8, RZ, 0x6 ;  /* 0x0000000808007211 */ /* 0x000fc600078f30ff */
[----:B------:R-:W3:Y:S01]  /*0110*/  LDG.E.64 R6, desc[UR4][R6.64] ;  /* 0x0000000406067981 */ /* 0x000ee2000c1e1b00 */
[----:B------:R-:W-:-:S04]  /*0120*/  LOP3.LUT R11, R0, 0xffffffc0, RZ, 0xc0, !PT ;  /* 0xffffffc0000b7812 */ /* 0x000fc800078ec0ff */
[----:B------:R-:W-:Y:S02]  /*0130*/  IADD3 R11, R8, -R11, RZ ;  /* 0x8000000b080b7210 */ /* 0x000fe40007ffe0ff */
[----:B------:R-:W4:Y:S03]  /*0140*/  LDG.E.64 R8, desc[UR4][R2.64] ;  /* 0x0000000402087981 */ /* 0x000f26000c1e1b00 */
[----:B--2---:R-:W-:-:S06]  /*0150*/  IMAD.WIDE R4, R11, 0x4, R4 ;  /* 0x000000040b047825 */ /* 0x004fcc00078e0204 */
[----:B------:R-:W4:Y:S02]  /*0160*/  LDG.E.EL R4, desc[UR4][R4.64] ;  /* 0x0000000404047981 */ /* 0x000f24000c2e1900 */
[--C-:B----4-:R-:W-:Y:S01]  /*0170*/  FADD R11, R8, R4.reuse ;  /* 0x00000004080b7221 */ /* 0x110fe20000000000 */
[----:B------:R-:W-:-:S03]  /*0180*/  FADD R0, R9, R4 ;  /* 0x0000000409007221 */ /* 0x000fc60000000000 */
[----:B---3--:R-:W-:Y:S01]  /*0190*/  FADD R8, R6, R11 ;  /* 0x0000000b06087221 */ /* 0x008fe20000000000 */
[----:B------:R-:W-:-:S05]  /*01a0*/  FADD R9, R7, R0 ;  /* 0x0000000007097221 */ /* 0x000fca0000000000 */
[----:B------:R-:W-:Y:S01]  /*01b0*/  STG.E.64 desc[UR4][R2.64], R8 ;  /* 0x0000000802007986 */ /* 0x000fe2000c101b04 */
[----:B------:R-:W-:Y:S05]  /*01c0*/  EXIT ;  /* 0x000000000000794d */ /* 0x000fea0003800000 */
.L_x_0:
[----:B------:R-:W-:-:S00]  /*01d0*/  BRA `(.L_x_0) ;  /* 0xfffffffc00fc7947 */ /* 0x000fc0000383ffff */
[----:B------:R-:W-:-:S00]  /*01e0*/  NOP ;  /* 0x0000000000007918 */ /* 0x000fc00000000000 */
        /* <DEDUP_REMOVED lines=9> */
.L_x_1:


//--------------------- .nv.constant0.triton_poi_fused_add_convolution_2 --------------------------
	.section	.nv.constant0.triton_poi_fused_add_convolution_2,"a",@progbits
	.sectionflags	@""
	.align	4
.nv.constant0.triton_poi_fused_add_convolution_2:
	.zero		556
